//
// Generated by NVIDIA NVVM Compiler
//
// Compiler Build ID: CL-36424714
// Cuda compilation tools, release 13.0, V13.0.88
// Based on NVVM 20.0.0
//

.version 9.0
.target sm_100
.address_size 64

	// .globl	_Z4multPfS_i

.visible .entry _Z4multPfS_i(
	.param .u64 .ptr .align 1 _Z4multPfS_i_param_0,
	.param .u64 .ptr .align 1 _Z4multPfS_i_param_1,
	.param .u32 _Z4multPfS_i_param_2
)
{
	.reg .pred 	%p<2>;
	.reg .b32 	%r<5>;
	.reg .b32 	%f<4>;
	.reg .b64 	%rd<9>;

	ld.param.u64 	%rd1, [_Z4multPfS_i_param_0];
	ld.param.u64 	%rd2, [_Z4multPfS_i_param_1];
	ld.param.u32 	%r2, [_Z4multPfS_i_param_2];
	mov.u32 	%r1, %tid.x;
	mul.lo.s32 	%r3, %r2, %r2;
	setp.ge.u32 	%p1, %r1, %r3;
	@%p1 bra 	$L__BB0_2;
	cvta.to.global.u64 	%rd3, %rd1;
	cvta.to.global.u64 	%rd4, %rd2;
	mul.wide.u32 	%rd5, %r1, 4;
	add.s64 	%rd6, %rd3, %rd5;
	ld.global.f32 	%f1, [%rd6];
	rem.s32 	%r4, %r1, %r2;
	mul.wide.u32 	%rd7, %r4, 4;
	add.s64 	%rd8, %rd4, %rd7;
	ld.global.f32 	%f2, [%rd8];
	mul.f32 	%f3, %f1, %f2;
	st.global.f32 	[%rd6], %f3;
$L__BB0_2:
	ret;

}
	// .globl	_Z6reducePfS_
.visible .entry _Z6reducePfS_(
	.param .u64 .ptr .align 1 _Z6reducePfS__param_0,
	.param .u64 .ptr .align 1 _Z6reducePfS__param_1
)
{
	.reg .pred 	%p<6>;
	.reg .b32 	%r<12>;
	.reg .b32 	%f<14>;
	.reg .b64 	%rd<17>;

	ld.param.u64 	%rd3, [_Z6reducePfS__param_0];
	ld.param.u64 	%rd2, [_Z6reducePfS__param_1];
	cvta.to.global.u64 	%rd1, %rd3;
	mov.u32 	%r1, %tid.x;
	mov.u32 	%r2, %ctaid.x;
	shl.b32 	%r3, %r2, 4;
	setp.gt.u32 	%p1, %r1, 7;
	@%p1 bra 	$L__BB1_2;
	shl.b32 	%r4, %r1, 1;
	add.s32 	%r5, %r4, %r3;
	mul.wide.u32 	%rd4, %r5, 4;
	add.s64 	%rd5, %rd1, %rd4;
	ld.global.f32 	%f1, [%rd5+4];
	ld.global.f32 	%f2, [%rd5];
	add.f32 	%f3, %f1, %f2;
	st.global.f32 	[%rd5], %f3;
$L__BB1_2:
	bar.sync 	0;
	setp.gt.u32 	%p2, %r1, 3;
	@%p2 bra 	$L__BB1_4;
	shl.b32 	%r6, %r1, 2;
	add.s32 	%r7, %r6, %r3;
	mul.wide.u32 	%rd6, %r7, 4;
	add.s64 	%rd7, %rd1, %rd6;
	ld.global.f32 	%f4, [%rd7+8];
	ld.global.f32 	%f5, [%rd7];
	add.f32 	%f6, %f4, %f5;
	st.global.f32 	[%rd7], %f6;
$L__BB1_4:
	bar.sync 	0;
	setp.gt.u32 	%p3, %r1, 1;
	@%p3 bra 	$L__BB1_6;
	shl.b32 	%r8, %r1, 3;
	add.s32 	%r9, %r8, %r3;
	mul.wide.u32 	%rd8, %r9, 4;
	add.s64 	%rd9, %rd1, %rd8;
	ld.global.f32 	%f7, [%rd9+16];
	ld.global.f32 	%f8, [%rd9];
	add.f32 	%f9, %f7, %f8;
	st.global.f32 	[%rd9], %f9;
$L__BB1_6:
	bar.sync 	0;
	setp.ne.s32 	%p4, %r1, 0;
	@%p4 bra 	$L__BB1_8;
	shl.b32 	%r10, %r1, 4;
	add.s32 	%r11, %r10, %r3;
	mul.wide.u32 	%rd10, %r11, 4;
	add.s64 	%rd11, %rd1, %rd10;
	ld.global.f32 	%f10, [%rd11+32];
	ld.global.f32 	%f11, [%rd11];
	add.f32 	%f12, %f10, %f11;
	st.global.f32 	[%rd11], %f12;
$L__BB1_8:
	setp.ne.s32 	%p5, %r1, 0;
	bar.sync 	0;
	@%p5 bra 	$L__BB1_10;
	mul.wide.u32 	%rd12, %r3, 4;
	add.s64 	%rd13, %rd1, %rd12;
	ld.global.f32 	%f13, [%rd13];
	cvta.to.global.u64 	%rd14, %rd2;
	mul.wide.u32 	%rd15, %r2, 4;
	add.s64 	%rd16, %rd14, %rd15;
	st.global.f32 	[%rd16], %f13;
$L__BB1_10:
	ret;

}


// ===== COMPILED SASS (sm_100) =====

	.target	sm_100

	.elftype	@"ET_EXEC"


//--------------------- .note.nv.tkinfo           --------------------------
	.section	.note.nv.tkinfo,"",@"SHT_NOTE"
	.sectionflags	@"SHF_NOTE_NV_TKINFO"
	.tkinfo
        /*0018*/ 	.word	0x00000002
        /*0030*/ 	.string	""
        /*0030*/ 	.string	"ptxas"
        /*0030*/ 	.string	"Cuda compilation tools, release 13.0, V13.0.88"
        /*0030*/ 	.string	"Build cuda_13.0.r13.0/compiler.36424714_0"
        /*0030*/ 	.string	"-arch sm_100 -m 64 "



//--------------------- .note.nv.cuinfo           --------------------------
	.section	.note.nv.cuinfo,"",@"SHT_NOTE"
	.sectionflags	@"SHF_NOTE_NV_CUINFO"
        /*0018*/ 	.short	0x0002
        /*001a*/ 	.short	0x0064
        /*001c*/ 	.short	0x0082
	.zero		2


//--------------------- .nv.info                  --------------------------
	.section	.nv.info,"",@"SHT_CUDA_INFO"
	.align	4


	//----- nvinfo : EIATTR_REGCOUNT
	.align		4
        /*0000*/ 	.byte	0x04, 0x2f
        /*0002*/ 	.short	(.L_1 - .L_0)
	.align		4
.L_0:
        /*0004*/ 	.word	index@(_Z4multPfS_i)
        /*0008*/ 	.word	0x0000000c


	//----- nvinfo : EIATTR_FRAME_SIZE
	.align		4
.L_1:
        /*000c*/ 	.byte	0x04, 0x11
        /*000e*/ 	.short	(.L_3 - .L_2)
	.align		4
.L_2:
        /*0010*/ 	.word	index@(_Z4multPfS_i)
        /*0014*/ 	.word	0x00000000


	//----- nvinfo : EIATTR_REGCOUNT
	.align		4
.L_3:
        /*0018*/ 	.byte	0x04, 0x2f
        /*001a*/ 	.short	(.L_5 - .L_4)
	.align		4
.L_4:
        /*001c*/ 	.word	index@(_Z6reducePfS_)
        /*0020*/ 	.word	0x0000000e


	//----- nvinfo : EIATTR_FRAME_SIZE
	.align		4
.L_5:
        /*0024*/ 	.byte	0x04, 0x11
        /*0026*/ 	.short	(.L_7 - .L_6)
	.align		4
.L_6:
        /*0028*/ 	.word	index@(_Z6reducePfS_)
        /*002c*/ 	.word	0x00000000


	//----- nvinfo : EIATTR_MIN_STACK_SIZE
	.align		4
.L_7:
        /*0030*/ 	.byte	0x04, 0x12
        /*0032*/ 	.short	(.L_9 - .L_8)
	.align		4
.L_8:
        /*0034*/ 	.word	index@(_Z6reducePfS_)
        /*0038*/ 	.word	0x00000000


	//----- nvinfo : EIATTR_MIN_STACK_SIZE
	.align		4
.L_9:
        /*003c*/ 	.byte	0x04, 0x12
        /*003e*/ 	.short	(.L_11 - .L_10)
	.align		4
.L_10:
        /*0040*/ 	.word	index@(_Z4multPfS_i)
        /*0044*/ 	.word	0x00000000
.L_11:


//--------------------- .nv.compat                --------------------------
	.section	.nv.compat,"",@"SHT_CUDA_COMPAT_INFO"
	.align	4
        /*0000*/ 	.byte	0x02, 0x09, 0x00, 0x00, 0x02, 0x02, 0x01, 0x00, 0x02, 0x05, 0x05, 0x00, 0x03, 0x07, 0x01, 0x01
        /*0010*/ 	.byte	0x02, 0x03, 0x00, 0x00, 0x02, 0x06, 0x01, 0x00, 0x04, 0x0b, 0x08, 0x00, 0x09, 0x00, 0x00, 0x00
        /*0020*/ 	.byte	0x00, 0x00, 0x00, 0x00


//--------------------- .nv.info._Z6reducePfS_    --------------------------
	.section	.nv.info._Z6reducePfS_,"",@"SHT_CUDA_INFO"
	.sectionflags	@""
	.align	4


	//----- nvinfo : EIATTR_CUDA_API_VERSION
	.align		4
        /*0000*/ 	.byte	0x04, 0x37
        /*0002*/ 	.short	(.L_13 - .L_12)
.L_12:
        /*0004*/ 	.word	0x00000082


	//----- nvinfo : EIATTR_KPARAM_INFO
	.align		4
.L_13:
        /*0008*/ 	.byte	0x04, 0x17
        /*000a*/ 	.short	(.L_15 - .L_14)
.L_14:
        /*000c*/ 	.word	0x00000000
        /*0010*/ 	.short	0x0001
        /*0012*/ 	.short	0x0008
        /*0014*/ 	.byte	0x00, 0xf5, 0x21, 0x00


	//----- nvinfo : EIATTR_KPARAM_INFO
	.align		4
.L_15:
        /*0018*/ 	.byte	0x04, 0x17
        /*001a*/ 	.short	(.L_17 - .L_16)
.L_16:
        /*001c*/ 	.word	0x00000000
        /*0020*/ 	.short	0x0000
        /*0022*/ 	.short	0x0000
        /*0024*/ 	.byte	0x00, 0xf5, 0x21, 0x00


	//----- nvinfo : EIATTR_SPARSE_MMA_MASK
	.align		4
.L_17:
        /*0028*/ 	.byte	0x03, 0x50
        /*002a*/ 	.short	0x0000


	//----- nvinfo : EIATTR_MAXREG_COUNT
	.align		4
        /*002c*/ 	.byte	0x03, 0x1b
        /*002e*/ 	.short	0x00ff


	//----- nvinfo : EIATTR_NUM_BARRIERS
	.align		4
        /*0030*/ 	.byte	0x02, 0x4c
        /*0032*/ 	.byte	0x01
	.zero		1


	//----- nvinfo : EIATTR_MERCURY_ISA_VERSION
	.align		4
        /*0034*/ 	.byte	0x03, 0x5f
        /*0036*/ 	.short	0x0101


	//----- nvinfo : EIATTR_VRC_CTA_INIT_COUNT
	.align		4
        /*0038*/ 	.byte	0x02, 0x4a
	.zero		1
	.zero		1


	//----- nvinfo : EIATTR_EXIT_INSTR_OFFSETS
	.align		4
        /*003c*/ 	.byte	0x04, 0x1c
        /*003e*/ 	.short	(.L_19 - .L_18)


	//   ....[0]....
.L_18:
        /*0040*/ 	.word	0x000002e0


	//   ....[1]....
        /*0044*/ 	.word	0x00000350


	//----- nvinfo : EIATTR_CRS_STACK_SIZE
	.align		4
.L_19:
        /*0048*/ 	.byte	0x04, 0x1e
        /*004a*/ 	.short	(.L_21 - .L_20)
.L_20:
        /*004c*/ 	.word	0x00000000


	//----- nvinfo : EIATTR_CBANK_PARAM_SIZE
	.align		4
.L_21:
        /*0050*/ 	.byte	0x03, 0x19
        /*0052*/ 	.short	0x0010


	//----- nvinfo : EIATTR_PARAM_CBANK
	.align		4
        /*0054*/ 	.byte	0x04, 0x0a
        /*0056*/ 	.short	(.L_23 - .L_22)
	.align		4
.L_22:
        /*0058*/ 	.word	index@(.nv.constant0._Z6reducePfS_)
        /*005c*/ 	.short	0x0380
        /*005e*/ 	.short	0x0010


	//----- nvinfo : EIATTR_SW_WAR
	.align		4
.L_23:
        /*0060*/ 	.byte	0x04, 0x36
        /*0062*/ 	.short	(.L_25 - .L_24)
.L_24:
        /*0064*/ 	.word	0x00000008
.L_25:


//--------------------- .nv.info._Z4multPfS_i     --------------------------
	.section	.nv.info._Z4multPfS_i,"",@"SHT_CUDA_INFO"
	.sectionflags	@""
	.align	4


	//----- nvinfo : EIATTR_CUDA_API_VERSION
	.align		4
        /*0000*/ 	.byte	0x04, 0x37
        /*0002*/ 	.short	(.L_27 - .L_26)
.L_26:
        /*0004*/ 	.word	0x00000082


	//----- nvinfo : EIATTR_KPARAM_INFO
	.align		4
.L_27:
        /*0008*/ 	.byte	0x04, 0x17
        /*000a*/ 	.short	(.L_29 - .L_28)
.L_28:
        /*000c*/ 	.word	0x00000000
        /*0010*/ 	.short	0x0002
        /*0012*/ 	.short	0x0010
        /*0014*/ 	.byte	0x00, 0xf0, 0x11, 0x00


	//----- nvinfo : EIATTR_KPARAM_INFO
	.align		4
.L_29:
        /*0018*/ 	.byte	0x04, 0x17
        /*001a*/ 	.short	(.L_31 - .L_30)
.L_30:
        /*001c*/ 	.word	0x00000000
        /*0020*/ 	.short	0x0001
        /*0022*/ 	.short	0x0008
        /*0024*/ 	.byte	0x00, 0xf5, 0x21, 0x00


	//----- nvinfo : EIATTR_KPARAM_INFO
	.align		4
.L_31:
        /*0028*/ 	.byte	0x04, 0x17
        /*002a*/ 	.short	(.L_33 - .L_32)
.L_32:
        /*002c*/ 	.word	0x00000000
        /*0030*/ 	.short	0x0000
        /*0032*/ 	.short	0x0000
        /*0034*/ 	.byte	0x00, 0xf5, 0x21, 0x00


	//----- nvinfo : EIATTR_SPARSE_MMA_MASK
	.align		4
.L_33:
        /*0038*/ 	.byte	0x03, 0x50
        /*003a*/ 	.short	0x0000


	//----- nvinfo : EIATTR_MAXREG_COUNT
	.align		4
        /*003c*/ 	.byte	0x03, 0x1b
        /*003e*/ 	.short	0x00ff


	//----- nvinfo : EIATTR_MERCURY_ISA_VERSION
	.align		4
        /*0040*/ 	.byte	0x03, 0x5f
        /*0042*/ 	.short	0x0101


	//----- nvinfo : EIATTR_VRC_CTA_INIT_COUNT
	.align		4
        /*0044*/ 	.byte	0x02, 0x4a
	.zero		1
	.zero		1


	//----- nvinfo : EIATTR_EXIT_INSTR_OFFSETS
	.align		4
        /*0048*/ 	.byte	0x04, 0x1c
        /*004a*/ 	.short	(.L_35 - .L_34)


	//   ....[0]....
.L_34:
        /*004c*/ 	.word	0x00000050


	//   ....[1]....
        /*0050*/ 	.word	0x00000240


	//----- nvinfo : EIATTR_CBANK_PARAM_SIZE
	.align		4
.L_35:
        /*0054*/ 	.byte	0x03, 0x19
        /*0056*/ 	.short	0x0014


	//----- nvinfo : EIATTR_PARAM_CBANK
	.align		4
        /*0058*/ 	.byte	0x04, 0x0a
        /*005a*/ 	.short	(.L_37 - .L_36)
	.align		4
.L_36:
        /*005c*/ 	.word	index@(.nv.constant0._Z4multPfS_i)
        /*0060*/ 	.short	0x0380
        /*0062*/ 	.short	0x0014


	//----- nvinfo : EIATTR_SW_WAR
	.align		4
.L_37:
        /*0064*/ 	.byte	0x04, 0x36
        /*0066*/ 	.short	(.L_39 - .L_38)
.L_38:
        /*0068*/ 	.word	0x00000008
.L_39:


//--------------------- .nv.callgraph             --------------------------
	.section	.nv.callgraph,"",@"SHT_CUDA_CALLGRAPH"
	.align	4
	.sectionentsize	8
	.align		4
        /*0000*/ 	.word	0x00000000
	.align		4
        /*0004*/ 	.word	0xffffffff
	.align		4
        /*0008*/ 	.word	0x00000000
	.align		4
        /*000c*/ 	.word	0xfffffffe
	.align		4
        /*0010*/ 	.word	0x00000000
	.align		4
        /*0014*/ 	.word	0xfffffffd
	.align		4
        /*0018*/ 	.word	0x00000000
	.align		4
        /*001c*/ 	.word	0xfffffffc


//--------------------- .text._Z6reducePfS_       --------------------------
	.section	.text._Z6reducePfS_,"ax",@progbits
	.align	128
        .global         _Z6reducePfS_
        .type           _Z6reducePfS_,@function
        .size           _Z6reducePfS_,(.L_x_6 - _Z6reducePfS_)
        .other          _Z6reducePfS_,@"STO_CUDA_ENTRY STV_DEFAULT"
_Z6reducePfS_:
.text._Z6reducePfS_:
[----:B------:R-:W-:Y:S01]  /*0000*/  LDC R1, c[0x0][0x37c] ;  /* 0x0000df00ff017b82 */ /* 0x000fe20000000800 */
[----:B------:R-:W0:Y:S01]  /*0010*/  S2R R11, SR_TID.X ;  /* 0x00000000000b7919 */ /* 0x000e220000002100 */
[----:B------:R-:W1:Y:S01]  /*0020*/  LDCU.64 UR4, c[0x0][0x358] ;  /* 0x00006b00ff0477ac */ /* 0x000e620008000a00 */
[----:B------:R-:W2:Y:S01]  /*0030*/  S2R R0, SR_CTAID.X ;  /* 0x0000000000007919 */ /* 0x000ea20000002500 */
[----:B0-----:R-:W-:Y:S02]  /*0040*/  ISETP.GT.U32.AND P1, PT, R11, 0x7, PT ;  /* 0x000000070b00780c */ /* 0x001fe40003f24070 */
[----:B--2---:R-:W-:-:S11]  /*0050*/  SHF.L.U32 R2, R0, 0x4, RZ ;  /* 0x0000000400027819 */ /* 0x004fd600000006ff */
[----:B------:R-:W0:Y:S01]  /*0060*/  @!P1 LDC.64 R4, c[0x0][0x380] ;  /* 0x0000e000ff049b82 */ /* 0x000e220000000a00 */
[----:B------:R-:W-:-:S05]  /*0070*/  @!P1 LEA R3, R11, R2, 0x1 ;  /* 0x000000020b039211 */ /* 0x000fca00078e08ff */
[----:B0-----:R-:W-:-:S05]  /*0080*/  @!P1 IMAD.WIDE.U32 R4, R3, 0x4, R4 ;  /* 0x0000000403049825 */ /* 0x001fca00078e0004 */
[----:B-1----:R-:W2:Y:S04]  /*0090*/  @!P1 LDG.E R3, desc[UR4][R4.64+0x4] ;  /* 0x0000040404039981 */ /* 0x002ea8000c1e1900 */
[----:B------:R-:W2:Y:S01]  /*00a0*/  @!P1 LDG.E R8, desc[UR4][R4.64] ;  /* 0x0000000404089981 */ /* 0x000ea2000c1e1900 */
[----:B------:R-:W-:-:S13]  /*00b0*/  ISETP.GT.U32.AND P0, PT, R11, 0x3, PT ;  /* 0x000000030b00780c */ /* 0x000fda0003f04070 */
[----:B------:R-:W0:Y:S01]  /*00c0*/  @!P0 LDC.64 R6, c[0x0][0x380] ;  /* 0x0000e000ff068b82 */ /* 0x000e220000000a00 */
[----:B------:R-:W-:-:S05]  /*00d0*/  @!P0 LEA R9, R11, R2, 0x2 ;  /* 0x000000020b098211 */ /* 0x000fca00078e10ff */
[----:B0-----:R-:W-:-:S04]  /*00e0*/  @!P0 IMAD.WIDE.U32 R6, R9, 0x4, R6 ;  /* 0x0000000409068825 */ /* 0x001fc800078e0006 */
[----:B--2---:R-:W-:-:S05]  /*00f0*/  @!P1 FADD R3, R3, R8 ;  /* 0x0000000803039221 */ /* 0x004fca0000000000 */
[----:B------:R0:W-:Y:S01]  /*0100*/  @!P1 STG.E desc[UR4][R4.64], R3 ;  /* 0x0000000304009986 */ /* 0x0001e2000c101904 */
[----:B------:R-:W-:Y:S06]  /*0110*/  BAR.SYNC.DEFER_BLOCKING 0x0 ;  /* 0x0000000000007b1d */ /* 0x000fec0000010000 */
[----:B------:R-:W2:Y:S04]  /*0120*/  @!P0 LDG.E R8, desc[UR4][R6.64+0x8] ;  /* 0x0000080406088981 */ /* 0x000ea8000c1e1900 */
[----:B------:R-:W2:Y:S01]  /*0130*/  @!P0 LDG.E R9, desc[UR4][R6.64] ;  /* 0x0000000406098981 */ /* 0x000ea2000c1e1900 */
[C---:B------:R-:W-:Y:S01]  /*0140*/  ISETP.GT.U32.AND P1, PT, R11.reuse, 0x1, PT ;  /* 0x000000010b00780c */ /* 0x040fe20003f24070 */
[----:B------:R-:W-:Y:S01]  /*0150*/  BSSY.RECONVERGENT B0, `(.L_x_0) ;  /* 0x000000d000007945 */ /* 0x000fe20003800200 */
[----:B------:R-:W-:Y:S01]  /*0160*/  ISETP.NE.AND P2, PT, R11, RZ, PT ;  /* 0x000000ff0b00720c */ /* 0x000fe20003f45270 */
[----:B--2---:R-:W-:-:S05]  /*0170*/  @!P0 FADD R9, R8, R9 ;  /* 0x0000000908098221 */ /* 0x004fca0000000000 */
[----:B------:R0:W-:Y:S01]  /*0180*/  @!P0 STG.E desc[UR4][R6.64], R9 ;  /* 0x0000000906008986 */ /* 0x0001e2000c101904 */
[----:B------:R-:W-:Y:S06]  /*0190*/  BAR.SYNC.DEFER_BLOCKING 0x0 ;  /* 0x0000000000007b1d */ /* 0x000fec0000010000 */
[----:B------:R-:W-:Y:S05]  /*01a0*/  @P1 BRA `(.L_x_1) ;  /* 0x00000000001c1947 */ /* 0x000fea0003800000 */
[----:B0-----:R-:W0:Y:S01]  /*01b0*/  LDC.64 R4, c[0x0][0x380] ;  /* 0x0000e000ff047b82 */ /* 0x001e220000000a00 */
[----:B------:R-:W-:-:S05]  /*01c0*/  LEA R3, R11, R2, 0x3 ;  /* 0x000000020b037211 */ /* 0x000fca00078e18ff */
[----:B0-----:R-:W-:-:S05]  /*01d0*/  IMAD.WIDE.U32 R4, R3, 0x4, R4 ;  /* 0x0000000403047825 */ /* 0x001fca00078e0004 */
[----:B------:R-:W2:Y:S04]  /*01e0*/  LDG.E R3, desc[UR4][R4.64+0x10] ;  /* 0x0000100404037981 */ /* 0x000ea8000c1e1900 */
[----:B------:R-:W2:Y:S02]  /*01f0*/  LDG.E R6, desc[UR4][R4.64] ;  /* 0x0000000404067981 */ /* 0x000ea4000c1e1900 */
[----:B--2---:R-:W-:-:S05]  /*0200*/  FADD R3, R3, R6 ;  /* 0x0000000603037221 */ /* 0x004fca0000000000 */
[----:B------:R1:W-:Y:S02]  /*0210*/  STG.E desc[UR4][R4.64], R3 ;  /* 0x0000000304007986 */ /* 0x0003e4000c101904 */
.L_x_1:
[----:B------:R-:W-:Y:S05]  /*0220*/  BSYNC.RECONVERGENT B0 ;  /* 0x0000000000007941 */ /* 0x000fea0003800200 */
.L_x_0:
[----:B------:R-:W-:Y:S06]  /*0230*/  BAR.SYNC.DEFER_BLOCKING 0x0 ;  /* 0x0000000000007b1d */ /* 0x000fec0000010000 */
[----:B------:R-:W-:Y:S04]  /*0240*/  BSSY.RECONVERGENT B0, `(.L_x_2) ;  /* 0x0000008000007945 */ /* 0x000fe80003800200 */
[----:B------:R-:W-:Y:S05]  /*0250*/  @P2 BRA `(.L_x_3) ;  /* 0x0000000000182947 */ /* 0x000fea0003800000 */
[----:B01----:R-:W0:Y:S02]  /*0260*/  LDC.64 R4, c[0x0][0x380] ;  /* 0x0000e000ff047b82 */ /* 0x003e240000000a00 */
[----:B0-----:R-:W-:-:S05]  /*0270*/  IMAD.WIDE.U32 R4, R2, 0x4, R4 ;  /* 0x0000000402047825 */ /* 0x001fca00078e0004 */
[----:B------:R-:W2:Y:S04]  /*0280*/  LDG.E R3, desc[UR4][R4.64+0x20] ;  /* 0x0000200404037981 */ /* 0x000ea8000c1e1900 */
[----:B------:R-:W2:Y:S02]  /*0290*/  LDG.E R6, desc[UR4][R4.64] ;  /* 0x0000000404067981 */ /* 0x000ea4000c1e1900 */
[----:B--2---:R-:W-:-:S05]  /*02a0*/  FADD R3, R3, R6 ;  /* 0x0000000603037221 */ /* 0x004fca0000000000 */
[----:B------:R2:W-:Y:S02]  /*02b0*/  STG.E desc[UR4][R4.64], R3 ;  /* 0x0000000304007986 */ /* 0x0005e4000c101904 */
.L_x_3:
[----:B------:R-:W-:Y:S05]  /*02c0*/  BSYNC.RECONVERGENT B0 ;  /* 0x0000000000007941 */ /* 0x000fea0003800200 */
.L_x_2:
[----:B------:R-:W-:Y:S06]  /*02d0*/  BAR.SYNC.DEFER_BLOCKING 0x0 ;  /* 0x0000000000007b1d */ /* 0x000fec0000010000 */
[----:B------:R-:W-:Y:S05]  /*02e0*/  @P2 EXIT ;  /* 0x000000000000294d */ /* 0x000fea0003800000 */
[----:B012---:R-:W0:Y:S02]  /*02f0*/  LDC.64 R4, c[0x0][0x380] ;  /* 0x0000e000ff047b82 */ /* 0x007e240000000a00 */
[----:B0-----:R-:W-:-:S06]  /*0300*/  IMAD.WIDE.U32 R4, R2, 0x4, R4 ;  /* 0x0000000402047825 */ /* 0x001fcc00078e0004 */
[----:B------:R-:W0:Y:S01]  /*0310*/  LDC.64 R2, c[0x0][0x388] ;  /* 0x0000e200ff027b82 */ /* 0x000e220000000a00 */
[----:B------:R-:W2:Y:S01]  /*0320*/  LDG.E R5, desc[UR4][R4.64] ;  /* 0x0000000404057981 */ /* 0x000ea2000c1e1900 */
[----:B0-----:R-:W-:-:S05]  /*0330*/  IMAD.WIDE.U32 R2, R0, 0x4, R2 ;  /* 0x0000000400027825 */ /* 0x001fca00078e0002 */
[----:B--2---:R-:W-:Y:S01]  /*0340*/  STG.E desc[UR4][R2.64], R5 ;  /* 0x0000000502007986 */ /* 0x004fe2000c101904 */
[----:B------:R-:W-:Y:S05]  /*0350*/  EXIT ;  /* 0x000000000000794d */ /* 0x000fea0003800000 */
.L_x_4:
[----:B------:R-:W-:-:S00]  /*0360*/  BRA `(.L_x_4) ;  /* 0xfffffffc00fc7947 */ /* 0x000fc0000383ffff */
[----:B------:R-:W-:-:S00]  /*0370*/  NOP ;  /* 0x0000000000007918 */ /* 0x000fc00000000000 */
        /* <DEDUP_REMOVED lines=8> */
.L_x_6:


//--------------------- .text._Z4multPfS_i        --------------------------
	.section	.text._Z4multPfS_i,"ax",@progbits
	.align	128
        .global         _Z4multPfS_i
        .type           _Z4multPfS_i,@function
        .size           _Z4multPfS_i,(.L_x_7 - _Z4multPfS_i)
        .other          _Z4multPfS_i,@"STO_CUDA_ENTRY STV_DEFAULT"
_Z4multPfS_i:
.text._Z4multPfS_i:
[----:B------:R-:W-:Y:S01]  /*0000*/  LDC R1, c[0x0][0x37c] ;  /* 0x0000df00ff017b82 */ /* 0x000fe20000000800 */
[----:B------:R-:W0:Y:S07]  /*0010*/  S2R R7, SR_TID.X ;  /* 0x0000000000077919 */ /* 0x000e2e0000002100 */
[----:B------:R-:W1:Y:S02]  /*0020*/  LDC R6, c[0x0][0x390] ;  /* 0x0000e400ff067b82 */ /* 0x000e640000000800 */
[----:B-1----:R-:W-:-:S05]  /*0030*/  IMAD R0, R6, R6, RZ ;  /* 0x0000000606007224 */ /* 0x002fca00078e02ff */
[----:B0-----:R-:W-:-:S13]  /*0040*/  ISETP.GE.U32.AND P0, PT, R7, R0, PT ;  /* 0x000000000700720c */ /* 0x001fda0003f06070 */
[----:B------:R-:W-:Y:S05]  /*0050*/  @P0 EXIT ;  /* 0x000000000000094d */ /* 0x000fea0003800000 */
[----:B------:R-:W-:Y:S01]  /*0060*/  IABS R9, R6 ;  /* 0x0000000600097213 */ /* 0x000fe20000000000 */
[----:B------:R-:W0:Y:S01]  /*0070*/  LDCU.64 UR4, c[0x0][0x358] ;  /* 0x00006b00ff0477ac */ /* 0x000e220008000a00 */
[----:B------:R-:W-:Y:S02]  /*0080*/  ISETP.GE.AND P2, PT, R7, RZ, PT ;  /* 0x000000ff0700720c */ /* 0x000fe40003f46270 */
[----:B------:R-:W1:Y:S08]  /*0090*/  I2F.RP R0, R9 ;  /* 0x0000000900007306 */ /* 0x000e700000209400 */
[----:B-1----:R-:W1:Y:S02]  /*00a0*/  MUFU.RCP R0, R0 ;  /* 0x0000000000007308 */ /* 0x002e640000001000 */
[----:B-1----:R-:W-:-:S06]  /*00b0*/  IADD3 R2, PT, PT, R0, 0xffffffe, RZ ;  /* 0x0ffffffe00027810 */ /* 0x002fcc0007ffe0ff */
[----:B------:R1:W2:Y:S02]  /*00c0*/  F2I.FTZ.U32.TRUNC.NTZ R3, R2 ;  /* 0x0000000200037305 */ /* 0x0002a4000021f000 */
[----:B-1----:R-:W-:Y:S01]  /*00d0*/  IMAD.MOV.U32 R2, RZ, RZ, RZ ;  /* 0x000000ffff027224 */ /* 0x002fe200078e00ff */
[----:B--2---:R-:W-:-:S05]  /*00e0*/  IADD3 R4, PT, PT, RZ, -R3, RZ ;  /* 0x80000003ff047210 */ /* 0x004fca0007ffe0ff */
[----:B------:R-:W-:Y:S01]  /*00f0*/  IMAD R5, R4, R9, RZ ;  /* 0x0000000904057224 */ /* 0x000fe200078e02ff */
[----:B------:R-:W-:-:S03]  /*0100*/  IABS R4, R7 ;  /* 0x0000000700047213 */ /* 0x000fc60000000000 */
[----:B------:R-:W-:-:S06]  /*0110*/  IMAD.HI.U32 R3, R3, R5, R2 ;  /* 0x0000000503037227 */ /* 0x000fcc00078e0002 */
[----:B------:R-:W-:-:S05]  /*0120*/  IMAD.HI.U32 R3, R3, R4, RZ ;  /* 0x0000000403037227 */ /* 0x000fca00078e00ff */
[----:B------:R-:W-:-:S05]  /*0130*/  IADD3 R3, PT, PT, -R3, RZ, RZ ;  /* 0x000000ff03037210 */ /* 0x000fca0007ffe1ff */
[C---:B------:R-:W-:Y:S02]  /*0140*/  IMAD R0, R9.reuse, R3, R4 ;  /* 0x0000000309007224 */ /* 0x040fe400078e0204 */
[----:B------:R-:W1:Y:S03]  /*0150*/  LDC.64 R4, c[0x0][0x388] ;  /* 0x0000e200ff047b82 */ /* 0x000e660000000a00 */
[----:B------:R-:W-:-:S05]  /*0160*/  ISETP.GT.U32.AND P0, PT, R9, R0, PT ;  /* 0x000000000900720c */ /* 0x000fca0003f04070 */
[----:B------:R-:W2:Y:S08]  /*0170*/  LDC.64 R2, c[0x0][0x380] ;  /* 0x0000e000ff027b82 */ /* 0x000eb00000000a00 */
[----:B------:R-:W-:Y:S01]  /*0180*/  @!P0 IMAD.IADD R0, R0, 0x1, -R9 ;  /* 0x0000000100008824 */ /* 0x000fe200078e0a09 */
[----:B------:R-:W-:-:S04]  /*0190*/  ISETP.NE.AND P0, PT, R6, RZ, PT ;  /* 0x000000ff0600720c */ /* 0x000fc80003f05270 */
[----:B------:R-:W-:Y:S01]  /*01a0*/  ISETP.GT.U32.AND P1, PT, R9, R0, PT ;  /* 0x000000000900720c */ /* 0x000fe20003f24070 */
[----:B--2---:R-:W-:-:S12]  /*01b0*/  IMAD.WIDE.U32 R2, R7, 0x4, R2 ;  /* 0x0000000407027825 */ /* 0x004fd800078e0002 */
[----:B------:R-:W-:-:S05]  /*01c0*/  @!P1 IADD3 R0, PT, PT, R0, -R9, RZ ;  /* 0x8000000900009210 */ /* 0x000fca0007ffe0ff */
[----:B------:R-:W-:Y:S01]  /*01d0*/  @!P2 IMAD.MOV R0, RZ, RZ, -R0 ;  /* 0x000000ffff00a224 */ /* 0x000fe200078e0a00 */
[----:B------:R-:W-:-:S05]  /*01e0*/  @!P0 LOP3.LUT R0, RZ, R6, RZ, 0x33, !PT ;  /* 0x00000006ff008212 */ /* 0x000fca00078e33ff */
[----:B-1----:R-:W-:Y:S02]  /*01f0*/  IMAD.WIDE.U32 R4, R0, 0x4, R4 ;  /* 0x0000000400047825 */ /* 0x002fe400078e0004 */
[----:B0-----:R-:W2:Y:S04]  /*0200*/  LDG.E R0, desc[UR4][R2.64] ;  /* 0x0000000402007981 */ /* 0x001ea8000c1e1900 */
[----:B------:R-:W2:Y:S02]  /*0210*/  LDG.E R5, desc[UR4][R4.64] ;  /* 0x0000000404057981 */ /* 0x000ea4000c1e1900 */
[----:B--2---:R-:W-:-:S05]  /*0220*/  FMUL R7, R0, R5 ;  /* 0x0000000500077220 */ /* 0x004fca0000400000 */
[----:B------:R-:W-:Y:S01]  /*0230*/  STG.E desc[UR4][R2.64], R7 ;  /* 0x0000000702007986 */ /* 0x000fe2000c101904 */
[----:B------:R-:W-:Y:S05]  /*0240*/  EXIT ;  /* 0x000000000000794d */ /* 0x000fea0003800000 */
.L_x_5:
        /* <DEDUP_REMOVED lines=11> */
.L_x_7:


//--------------------- .nv.shared.reserved.0     --------------------------
	.section	.nv.shared.reserved.0,"aw",@nobits
	.weak		__nv_reservedSMEM_offset_0_alias
	.size		__nv_reservedSMEM_offset_0_alias, 0, 64
	.other		__nv_reservedSMEM_offset_0_alias,@"STO_CUDA_RESERVED_SHARED STV_DEFAULT"
__nv_reservedSMEM_offset_0_alias:
	.zero		0
	.zero		64


//--------------------- .nv.constant0._Z6reducePfS_ --------------------------
	.section	.nv.constant0._Z6reducePfS_,"a",@progbits
	.sectionflags	@""
	.align	4
.nv.constant0._Z6reducePfS_:
	.zero		912


//--------------------- .nv.constant0._Z4multPfS_i --------------------------
	.section	.nv.constant0._Z4multPfS_i,"a",@progbits
	.sectionflags	@""
	.align	4
.nv.constant0._Z4multPfS_i:
	.zero		916


//--------------------- SYMBOLS --------------------------

	.type		.nv.reservedSmem.offset0,@object
	.size		.nv.reservedSmem.offset0,0x4
